//
// Generated by NVIDIA NVVM Compiler
//
// Compiler Build ID: CL-36424714
// Cuda compilation tools, release 13.0, V13.0.88
// Based on NVVM 20.0.0
//

.version 9.0
.target sm_100
.address_size 64

	// .globl	_Z6sparsePcS_PiS0_i

.visible .entry _Z6sparsePcS_PiS0_i(
	.param .u64 .ptr .align 1 _Z6sparsePcS_PiS0_i_param_0,
	.param .u64 .ptr .align 1 _Z6sparsePcS_PiS0_i_param_1,
	.param .u64 .ptr .align 1 _Z6sparsePcS_PiS0_i_param_2,
	.param .u64 .ptr .align 1 _Z6sparsePcS_PiS0_i_param_3,
	.param .u32 _Z6sparsePcS_PiS0_i_param_4
)
{
	.reg .pred 	%p<4>;
	.reg .b16 	%rs<3>;
	.reg .b32 	%r<4>;
	.reg .b64 	%rd<11>;

	ld.param.u64 	%rd2, [_Z6sparsePcS_PiS0_i_param_0];
	ld.param.u64 	%rd3, [_Z6sparsePcS_PiS0_i_param_1];
	ld.param.u64 	%rd4, [_Z6sparsePcS_PiS0_i_param_3];
	ld.param.u32 	%r2, [_Z6sparsePcS_PiS0_i_param_4];
	mov.u32 	%r1, %tid.x;
	setp.ge.s32 	%p1, %r1, %r2;
	@%p1 bra 	$L__BB0_4;
	cvta.to.global.u64 	%rd5, %rd2;
	cvta.to.global.u64 	%rd6, %rd4;
	cvt.u64.u32 	%rd7, %r1;
	mul.wide.u32 	%rd8, %r1, 4;
	add.s64 	%rd1, %rd6, %rd8;
	add.s64 	%rd9, %rd5, %rd7;
	ld.global.u8 	%rs1, [%rd9];
	setp.ne.s16 	%p2, %rs1, 43;
	@%p2 bra 	$L__BB0_4;
	ld.global.u32 	%r3, [%rd1];
	setp.lt.s32 	%p3, %r3, 0;
	@%p3 bra 	$L__BB0_4;
	cvta.to.global.u64 	%rd10, %rd3;
	mov.b16 	%rs2, 43;
	st.global.u8 	[%rd10], %rs2;
$L__BB0_4:
	ret;

}


// ===== COMPILED SASS (sm_100) =====

	.target	sm_100

	.elftype	@"ET_EXEC"


//--------------------- .note.nv.tkinfo           --------------------------
	.section	.note.nv.tkinfo,"",@"SHT_NOTE"
	.sectionflags	@"SHF_NOTE_NV_TKINFO"
	.tkinfo
        /*0018*/ 	.word	0x00000002
        /*0030*/ 	.string	""
        /*0030*/ 	.string	"ptxas"
        /*0030*/ 	.string	"Cuda compilation tools, release 13.0, V13.0.88"
        /*0030*/ 	.string	"Build cuda_13.0.r13.0/compiler.36424714_0"
        /*0030*/ 	.string	"-arch sm_100 -m 64 "



//--------------------- .note.nv.cuinfo           --------------------------
	.section	.note.nv.cuinfo,"",@"SHT_NOTE"
	.sectionflags	@"SHF_NOTE_NV_CUINFO"
        /*0018*/ 	.short	0x0002
        /*001a*/ 	.short	0x0064
        /*001c*/ 	.short	0x0082
	.zero		2


//--------------------- .nv.info                  --------------------------
	.section	.nv.info,"",@"SHT_CUDA_INFO"
	.align	4


	//----- nvinfo : EIATTR_REGCOUNT
	.align		4
        /*0000*/ 	.byte	0x04, 0x2f
        /*0002*/ 	.short	(.L_1 - .L_0)
	.align		4
.L_0:
        /*0004*/ 	.word	index@(_Z6sparsePcS_PiS0_i)
        /*0008*/ 	.word	0x0000000a


	//----- nvinfo : EIATTR_FRAME_SIZE
	.align		4
.L_1:
        /*000c*/ 	.byte	0x04, 0x11
        /*000e*/ 	.short	(.L_3 - .L_2)
	.align		4
.L_2:
        /*0010*/ 	.word	index@(_Z6sparsePcS_PiS0_i)
        /*0014*/ 	.word	0x00000000


	//----- nvinfo : EIATTR_MIN_STACK_SIZE
	.align		4
.L_3:
        /*0018*/ 	.byte	0x04, 0x12
        /*001a*/ 	.short	(.L_5 - .L_4)
	.align		4
.L_4:
        /*001c*/ 	.word	index@(_Z6sparsePcS_PiS0_i)
        /*0020*/ 	.word	0x00000000
.L_5:


//--------------------- .nv.compat                --------------------------
	.section	.nv.compat,"",@"SHT_CUDA_COMPAT_INFO"
	.align	4
        /*0000*/ 	.byte	0x02, 0x09, 0x00, 0x00, 0x02, 0x02, 0x01, 0x00, 0x02, 0x05, 0x05, 0x00, 0x03, 0x07, 0x01, 0x01
        /*0010*/ 	.byte	0x02, 0x03, 0x00, 0x00, 0x02, 0x06, 0x01, 0x00, 0x04, 0x0b, 0x08, 0x00, 0x09, 0x00, 0x00, 0x00
        /*0020*/ 	.byte	0x00, 0x00, 0x00, 0x00


//--------------------- .nv.info._Z6sparsePcS_PiS0_i --------------------------
	.section	.nv.info._Z6sparsePcS_PiS0_i,"",@"SHT_CUDA_INFO"
	.sectionflags	@""
	.align	4


	//----- nvinfo : EIATTR_CUDA_API_VERSION
	.align		4
        /*0000*/ 	.byte	0x04, 0x37
        /*0002*/ 	.short	(.L_7 - .L_6)
.L_6:
        /*0004*/ 	.word	0x00000082


	//----- nvinfo : EIATTR_KPARAM_INFO
	.align		4
.L_7:
        /*0008*/ 	.byte	0x04, 0x17
        /*000a*/ 	.short	(.L_9 - .L_8)
.L_8:
        /*000c*/ 	.word	0x00000000
        /*0010*/ 	.short	0x0004
        /*0012*/ 	.short	0x0020
        /*0014*/ 	.byte	0x00, 0xf0, 0x11, 0x00


	//----- nvinfo : EIATTR_KPARAM_INFO
	.align		4
.L_9:
        /*0018*/ 	.byte	0x04, 0x17
        /*001a*/ 	.short	(.L_11 - .L_10)
.L_10:
        /*001c*/ 	.word	0x00000000
        /*0020*/ 	.short	0x0003
        /*0022*/ 	.short	0x0018
        /*0024*/ 	.byte	0x00, 0xf5, 0x21, 0x00


	//----- nvinfo : EIATTR_KPARAM_INFO
	.align		4
.L_11:
        /*0028*/ 	.byte	0x04, 0x17
        /*002a*/ 	.short	(.L_13 - .L_12)
.L_12:
        /*002c*/ 	.word	0x00000000
        /*0030*/ 	.short	0x0002
        /*0032*/ 	.short	0x0010
        /*0034*/ 	.byte	0x00, 0xf5, 0x21, 0x00


	//----- nvinfo : EIATTR_KPARAM_INFO
	.align		4
.L_13:
        /*0038*/ 	.byte	0x04, 0x17
        /*003a*/ 	.short	(.L_15 - .L_14)
.L_14:
        /*003c*/ 	.word	0x00000000
        /*0040*/ 	.short	0x0001
        /*0042*/ 	.short	0x0008
        /*0044*/ 	.byte	0x00, 0xf5, 0x21, 0x00


	//----- nvinfo : EIATTR_KPARAM_INFO
	.align		4
.L_15:
        /*0048*/ 	.byte	0x04, 0x17
        /*004a*/ 	.short	(.L_17 - .L_16)
.L_16:
        /*004c*/ 	.word	0x00000000
        /*0050*/ 	.short	0x0000
        /*0052*/ 	.short	0x0000
        /*0054*/ 	.byte	0x00, 0xf5, 0x21, 0x00


	//----- nvinfo : EIATTR_SPARSE_MMA_MASK
	.align		4
.L_17:
        /*0058*/ 	.byte	0x03, 0x50
        /*005a*/ 	.short	0x0000


	//----- nvinfo : EIATTR_MAXREG_COUNT
	.align		4
        /*005c*/ 	.byte	0x03, 0x1b
        /*005e*/ 	.short	0x00ff


	//----- nvinfo : EIATTR_MERCURY_ISA_VERSION
	.align		4
        /*0060*/ 	.byte	0x03, 0x5f
        /*0062*/ 	.short	0x0101


	//----- nvinfo : EIATTR_VRC_CTA_INIT_COUNT
	.align		4
        /*0064*/ 	.byte	0x02, 0x4a
	.zero		1
	.zero		1


	//----- nvinfo : EIATTR_EXIT_INSTR_OFFSETS
	.align		4
        /*0068*/ 	.byte	0x04, 0x1c
        /*006a*/ 	.short	(.L_19 - .L_18)


	//   ....[0]....
.L_18:
        /*006c*/ 	.word	0x00000040


	//   ....[1]....
        /*0070*/ 	.word	0x000000d0


	//   ....[2]....
        /*0074*/ 	.word	0x00000100


	//   ....[3]....
        /*0078*/ 	.word	0x00000140


	//----- nvinfo : EIATTR_CBANK_PARAM_SIZE
	.align		4
.L_19:
        /*007c*/ 	.byte	0x03, 0x19
        /*007e*/ 	.short	0x0024


	//----- nvinfo : EIATTR_PARAM_CBANK
	.align		4
        /*0080*/ 	.byte	0x04, 0x0a
        /*0082*/ 	.short	(.L_21 - .L_20)
	.align		4
.L_20:
        /*0084*/ 	.word	index@(.nv.constant0._Z6sparsePcS_PiS0_i)
        /*0088*/ 	.short	0x0380
        /*008a*/ 	.short	0x0024


	//----- nvinfo : EIATTR_SW_WAR
	.align		4
.L_21:
        /*008c*/ 	.byte	0x04, 0x36
        /*008e*/ 	.short	(.L_23 - .L_22)
.L_22:
        /*0090*/ 	.word	0x00000008
.L_23:


//--------------------- .nv.callgraph             --------------------------
	.section	.nv.callgraph,"",@"SHT_CUDA_CALLGRAPH"
	.align	4
	.sectionentsize	8
	.align		4
        /*0000*/ 	.word	0x00000000
	.align		4
        /*0004*/ 	.word	0xffffffff
	.align		4
        /*0008*/ 	.word	0x00000000
	.align		4
        /*000c*/ 	.word	0xfffffffe
	.align		4
        /*0010*/ 	.word	0x00000000
	.align		4
        /*0014*/ 	.word	0xfffffffd
	.align		4
        /*0018*/ 	.word	0x00000000
	.align		4
        /*001c*/ 	.word	0xfffffffc


//--------------------- .text._Z6sparsePcS_PiS0_i --------------------------
	.section	.text._Z6sparsePcS_PiS0_i,"ax",@progbits
	.align	128
        .global         _Z6sparsePcS_PiS0_i
        .type           _Z6sparsePcS_PiS0_i,@function
        .size           _Z6sparsePcS_PiS0_i,(.L_x_1 - _Z6sparsePcS_PiS0_i)
        .other          _Z6sparsePcS_PiS0_i,@"STO_CUDA_ENTRY STV_DEFAULT"
_Z6sparsePcS_PiS0_i:
.text._Z6sparsePcS_PiS0_i:
[----:B------:R-:W-:Y:S01]  /*0000*/  LDC R1, c[0x0][0x37c] ;  /* 0x0000df00ff017b82 */ /* 0x000fe20000000800 */
[----:B------:R-:W0:Y:S01]  /*0010*/  S2R R7, SR_TID.X ;  /* 0x0000000000077919 */ /* 0x000e220000002100 */
[----:B------:R-:W0:Y:S02]  /*0020*/  LDCU UR4, c[0x0][0x3a0] ;  /* 0x00007400ff0477ac */ /* 0x000e240008000800 */
[----:B0-----:R-:W-:-:S13]  /*0030*/  ISETP.GE.AND P0, PT, R7, UR4, PT ;  /* 0x0000000407007c0c */ /* 0x001fda000bf06270 */
[----:B------:R-:W-:Y:S05]  /*0040*/  @P0 EXIT ;  /* 0x000000000000094d */ /* 0x000fea0003800000 */
[----:B------:R-:W0:Y:S01]  /*0050*/  LDCU.64 UR6, c[0x0][0x380] ;  /* 0x00007000ff0677ac */ /* 0x000e220008000a00 */
[----:B------:R-:W1:Y:S01]  /*0060*/  LDC.64 R2, c[0x0][0x398] ;  /* 0x0000e600ff027b82 */ /* 0x000e620000000a00 */
[----:B------:R-:W2:Y:S01]  /*0070*/  LDCU.64 UR4, c[0x0][0x358] ;  /* 0x00006b00ff0477ac */ /* 0x000ea20008000a00 */
[----:B0-----:R-:W-:-:S05]  /*0080*/  IADD3 R4, P0, PT, R7, UR6, RZ ;  /* 0x0000000607047c10 */ /* 0x001fca000ff1e0ff */
[----:B------:R-:W-:-:S05]  /*0090*/  IMAD.X R5, RZ, RZ, UR7, P0 ;  /* 0x00000007ff057e24 */ /* 0x000fca00080e06ff */
[----:B--2---:R-:W2:Y:S01]  /*00a0*/  LDG.E.U8 R4, desc[UR4][R4.64] ;  /* 0x0000000404047981 */ /* 0x004ea2000c1e1100 */
[----:B-1----:R-:W-:Y:S01]  /*00b0*/  IMAD.WIDE.U32 R2, R7, 0x4, R2 ;  /* 0x0000000407027825 */ /* 0x002fe200078e0002 */
[----:B--2---:R-:W-:-:S13]  /*00c0*/  ISETP.NE.AND P0, PT, R4, 0x2b, PT ;  /* 0x0000002b0400780c */ /* 0x004fda0003f05270 */
[----:B------:R-:W-:Y:S05]  /*00d0*/  @P0 EXIT ;  /* 0x000000000000094d */ /* 0x000fea0003800000 */
[----:B------:R-:W2:Y:S02]  /*00e0*/  LDG.E R2, desc[UR4][R2.64] ;  /* 0x0000000402027981 */ /* 0x000ea4000c1e1900 */
[----:B--2---:R-:W-:-:S13]  /*00f0*/  ISETP.GE.AND P0, PT, R2, RZ, PT ;  /* 0x000000ff0200720c */ /* 0x004fda0003f06270 */
[----:B------:R-:W-:Y:S05]  /*0100*/  @!P0 EXIT ;  /* 0x000000000000894d */ /* 0x000fea0003800000 */
[----:B------:R-:W0:Y:S01]  /*0110*/  LDC.64 R2, c[0x0][0x388] ;  /* 0x0000e200ff027b82 */ /* 0x000e220000000a00 */
[----:B------:R-:W-:-:S05]  /*0120*/  IMAD.MOV.U32 R0, RZ, RZ, 0x2b ;  /* 0x0000002bff007424 */ /* 0x000fca00078e00ff */
[----:B0-----:R-:W-:Y:S01]  /*0130*/  STG.E.U8 desc[UR4][R2.64], R0 ;  /* 0x0000000002007986 */ /* 0x001fe2000c101104 */
[----:B------:R-:W-:Y:S05]  /*0140*/  EXIT ;  /* 0x000000000000794d */ /* 0x000fea0003800000 */
.L_x_0:
[----:B------:R-:W-:-:S00]  /*0150*/  BRA `(.L_x_0) ;  /* 0xfffffffc00fc7947 */ /* 0x000fc0000383ffff */
[----:B------:R-:W-:-:S00]  /*0160*/  NOP ;  /* 0x0000000000007918 */ /* 0x000fc00000000000 */
        /* <DEDUP_REMOVED lines=9> */
.L_x_1:


//--------------------- .nv.shared.reserved.0     --------------------------
	.section	.nv.shared.reserved.0,"aw",@nobits
	.weak		__nv_reservedSMEM_offset_0_alias
	.size		__nv_reservedSMEM_offset_0_alias, 0, 64
	.other		__nv_reservedSMEM_offset_0_alias,@"STO_CUDA_RESERVED_SHARED STV_DEFAULT"
__nv_reservedSMEM_offset_0_alias:
	.zero		0
	.zero		64


//--------------------- .nv.constant0._Z6sparsePcS_PiS0_i --------------------------
	.section	.nv.constant0._Z6sparsePcS_PiS0_i,"a",@progbits
	.sectionflags	@""
	.align	4
.nv.constant0._Z6sparsePcS_PiS0_i:
	.zero		932


//--------------------- SYMBOLS --------------------------

	.type		.nv.reservedSmem.offset0,@object
	.size		.nv.reservedSmem.offset0,0x4
